//
// Generated by NVIDIA NVVM Compiler
//
// Compiler Build ID: CL-36424714
// Cuda compilation tools, release 13.0, V13.0.88
// Based on NVVM 20.0.0
//

.version 9.0
.target sm_100
.address_size 64

	// .globl	_Z7kernel1Pi

.visible .entry _Z7kernel1Pi(
	.param .u64 .ptr .align 1 _Z7kernel1Pi_param_0
)
{
	.reg .b32 	%r<6>;
	.reg .b64 	%rd<5>;

	ld.param.u64 	%rd1, [_Z7kernel1Pi_param_0];
	cvta.to.global.u64 	%rd2, %rd1;
	mov.u32 	%r1, %ctaid.x;
	mov.u32 	%r2, %ntid.x;
	mov.u32 	%r3, %tid.x;
	mad.lo.s32 	%r4, %r1, %r2, %r3;
	mul.wide.s32 	%rd3, %r4, 4;
	add.s64 	%rd4, %rd2, %rd3;
	mov.b32 	%r5, 7;
	st.global.u32 	[%rd4], %r5;
	ret;

}
	// .globl	_Z7kernel2Pi
.visible .entry _Z7kernel2Pi(
	.param .u64 .ptr .align 1 _Z7kernel2Pi_param_0
)
{
	.reg .b32 	%r<5>;
	.reg .b64 	%rd<5>;

	ld.param.u64 	%rd1, [_Z7kernel2Pi_param_0];
	cvta.to.global.u64 	%rd2, %rd1;
	mov.u32 	%r1, %ctaid.x;
	mov.u32 	%r2, %ntid.x;
	mov.u32 	%r3, %tid.x;
	mad.lo.s32 	%r4, %r1, %r2, %r3;
	mul.wide.s32 	%rd3, %r4, 4;
	add.s64 	%rd4, %rd2, %rd3;
	st.global.u32 	[%rd4], %r1;
	ret;

}
	// .globl	_Z7kernel3Pi
.visible .entry _Z7kernel3Pi(
	.param .u64 .ptr .align 1 _Z7kernel3Pi_param_0
)
{
	.reg .b32 	%r<5>;
	.reg .b64 	%rd<5>;

	ld.param.u64 	%rd1, [_Z7kernel3Pi_param_0];
	cvta.to.global.u64 	%rd2, %rd1;
	mov.u32 	%r1, %ctaid.x;
	mov.u32 	%r2, %ntid.x;
	mov.u32 	%r3, %tid.x;
	mad.lo.s32 	%r4, %r1, %r2, %r3;
	mul.wide.s32 	%rd3, %r4, 4;
	add.s64 	%rd4, %rd2, %rd3;
	st.global.u32 	[%rd4], %r3;
	ret;

}


// ===== COMPILED SASS (sm_100) =====

	.target	sm_100

	.elftype	@"ET_EXEC"


//--------------------- .note.nv.tkinfo           --------------------------
	.section	.note.nv.tkinfo,"",@"SHT_NOTE"
	.sectionflags	@"SHF_NOTE_NV_TKINFO"
	.tkinfo
        /*0018*/ 	.word	0x00000002
        /*0030*/ 	.string	""
        /*0030*/ 	.string	"ptxas"
        /*0030*/ 	.string	"Cuda compilation tools, release 13.0, V13.0.88"
        /*0030*/ 	.string	"Build cuda_13.0.r13.0/compiler.36424714_0"
        /*0030*/ 	.string	"-arch sm_100 -m 64 "



//--------------------- .note.nv.cuinfo           --------------------------
	.section	.note.nv.cuinfo,"",@"SHT_NOTE"
	.sectionflags	@"SHF_NOTE_NV_CUINFO"
        /*0018*/ 	.short	0x0002
        /*001a*/ 	.short	0x0064
        /*001c*/ 	.short	0x0082
	.zero		2


//--------------------- .nv.info                  --------------------------
	.section	.nv.info,"",@"SHT_CUDA_INFO"
	.align	4


	//----- nvinfo : EIATTR_REGCOUNT
	.align		4
        /*0000*/ 	.byte	0x04, 0x2f
        /*0002*/ 	.short	(.L_1 - .L_0)
	.align		4
.L_0:
        /*0004*/ 	.word	index@(_Z7kernel1Pi)
        /*0008*/ 	.word	0x0000000a


	//----- nvinfo : EIATTR_FRAME_SIZE
	.align		4
.L_1:
        /*000c*/ 	.byte	0x04, 0x11
        /*000e*/ 	.short	(.L_3 - .L_2)
	.align		4
.L_2:
        /*0010*/ 	.word	index@(_Z7kernel1Pi)
        /*0014*/ 	.word	0x00000000


	//----- nvinfo : EIATTR_REGCOUNT
	.align		4
.L_3:
        /*0018*/ 	.byte	0x04, 0x2f
        /*001a*/ 	.short	(.L_5 - .L_4)
	.align		4
.L_4:
        /*001c*/ 	.word	index@(_Z7kernel2Pi)
        /*0020*/ 	.word	0x0000000a


	//----- nvinfo : EIATTR_FRAME_SIZE
	.align		4
.L_5:
        /*0024*/ 	.byte	0x04, 0x11
        /*0026*/ 	.short	(.L_7 - .L_6)
	.align		4
.L_6:
        /*0028*/ 	.word	index@(_Z7kernel2Pi)
        /*002c*/ 	.word	0x00000000


	//----- nvinfo : EIATTR_REGCOUNT
	.align		4
.L_7:
        /*0030*/ 	.byte	0x04, 0x2f
        /*0032*/ 	.short	(.L_9 - .L_8)
	.align		4
.L_8:
        /*0034*/ 	.word	index@(_Z7kernel3Pi)
        /*0038*/ 	.word	0x00000008


	//----- nvinfo : EIATTR_FRAME_SIZE
	.align		4
.L_9:
        /*003c*/ 	.byte	0x04, 0x11
        /*003e*/ 	.short	(.L_11 - .L_10)
	.align		4
.L_10:
        /*0040*/ 	.word	index@(_Z7kernel3Pi)
        /*0044*/ 	.word	0x00000000


	//----- nvinfo : EIATTR_MIN_STACK_SIZE
	.align		4
.L_11:
        /*0048*/ 	.byte	0x04, 0x12
        /*004a*/ 	.short	(.L_13 - .L_12)
	.align		4
.L_12:
        /*004c*/ 	.word	index@(_Z7kernel3Pi)
        /*0050*/ 	.word	0x00000000


	//----- nvinfo : EIATTR_MIN_STACK_SIZE
	.align		4
.L_13:
        /*0054*/ 	.byte	0x04, 0x12
        /*0056*/ 	.short	(.L_15 - .L_14)
	.align		4
.L_14:
        /*0058*/ 	.word	index@(_Z7kernel2Pi)
        /*005c*/ 	.word	0x00000000


	//----- nvinfo : EIATTR_MIN_STACK_SIZE
	.align		4
.L_15:
        /*0060*/ 	.byte	0x04, 0x12
        /*0062*/ 	.short	(.L_17 - .L_16)
	.align		4
.L_16:
        /*0064*/ 	.word	index@(_Z7kernel1Pi)
        /*0068*/ 	.word	0x00000000
.L_17:


//--------------------- .nv.compat                --------------------------
	.section	.nv.compat,"",@"SHT_CUDA_COMPAT_INFO"
	.align	4
        /*0000*/ 	.byte	0x02, 0x09, 0x00, 0x00, 0x02, 0x02, 0x01, 0x00, 0x02, 0x05, 0x05, 0x00, 0x03, 0x07, 0x01, 0x01
        /*0010*/ 	.byte	0x02, 0x03, 0x00, 0x00, 0x02, 0x06, 0x01, 0x00, 0x04, 0x0b, 0x08, 0x00, 0x09, 0x00, 0x00, 0x00
        /*0020*/ 	.byte	0x00, 0x00, 0x00, 0x00


//--------------------- .nv.info._Z7kernel3Pi     --------------------------
	.section	.nv.info._Z7kernel3Pi,"",@"SHT_CUDA_INFO"
	.sectionflags	@""
	.align	4


	//----- nvinfo : EIATTR_CUDA_API_VERSION
	.align		4
        /*0000*/ 	.byte	0x04, 0x37
        /*0002*/ 	.short	(.L_19 - .L_18)
.L_18:
        /*0004*/ 	.word	0x00000082


	//----- nvinfo : EIATTR_KPARAM_INFO
	.align		4
.L_19:
        /*0008*/ 	.byte	0x04, 0x17
        /*000a*/ 	.short	(.L_21 - .L_20)
.L_20:
        /*000c*/ 	.word	0x00000000
        /*0010*/ 	.short	0x0000
        /*0012*/ 	.short	0x0000
        /*0014*/ 	.byte	0x00, 0xf5, 0x21, 0x00


	//----- nvinfo : EIATTR_SPARSE_MMA_MASK
	.align		4
.L_21:
        /*0018*/ 	.byte	0x03, 0x50
        /*001a*/ 	.short	0x0000


	//----- nvinfo : EIATTR_MAXREG_COUNT
	.align		4
        /*001c*/ 	.byte	0x03, 0x1b
        /*001e*/ 	.short	0x00ff


	//----- nvinfo : EIATTR_MERCURY_ISA_VERSION
	.align		4
        /*0020*/ 	.byte	0x03, 0x5f
        /*0022*/ 	.short	0x0101


	//----- nvinfo : EIATTR_VRC_CTA_INIT_COUNT
	.align		4
        /*0024*/ 	.byte	0x02, 0x4a
	.zero		1
	.zero		1


	//----- nvinfo : EIATTR_EXIT_INSTR_OFFSETS
	.align		4
        /*0028*/ 	.byte	0x04, 0x1c
        /*002a*/ 	.short	(.L_23 - .L_22)


	//   ....[0]....
.L_22:
        /*002c*/ 	.word	0x00000090


	//----- nvinfo : EIATTR_CBANK_PARAM_SIZE
	.align		4
.L_23:
        /*0030*/ 	.byte	0x03, 0x19
        /*0032*/ 	.short	0x0008


	//----- nvinfo : EIATTR_PARAM_CBANK
	.align		4
        /*0034*/ 	.byte	0x04, 0x0a
        /*0036*/ 	.short	(.L_25 - .L_24)
	.align		4
.L_24:
        /*0038*/ 	.word	index@(.nv.constant0._Z7kernel3Pi)
        /*003c*/ 	.short	0x0380
        /*003e*/ 	.short	0x0008


	//----- nvinfo : EIATTR_SW_WAR
	.align		4
.L_25:
        /*0040*/ 	.byte	0x04, 0x36
        /*0042*/ 	.short	(.L_27 - .L_26)
.L_26:
        /*0044*/ 	.word	0x00000008
.L_27:


//--------------------- .nv.info._Z7kernel2Pi     --------------------------
	.section	.nv.info._Z7kernel2Pi,"",@"SHT_CUDA_INFO"
	.sectionflags	@""
	.align	4


	//----- nvinfo : EIATTR_CUDA_API_VERSION
	.align		4
        /*0000*/ 	.byte	0x04, 0x37
        /*0002*/ 	.short	(.L_29 - .L_28)
.L_28:
        /*0004*/ 	.word	0x00000082


	//----- nvinfo : EIATTR_KPARAM_INFO
	.align		4
.L_29:
        /*0008*/ 	.byte	0x04, 0x17
        /*000a*/ 	.short	(.L_31 - .L_30)
.L_30:
        /*000c*/ 	.word	0x00000000
        /*0010*/ 	.short	0x0000
        /*0012*/ 	.short	0x0000
        /*0014*/ 	.byte	0x00, 0xf5, 0x21, 0x00


	//----- nvinfo : EIATTR_SPARSE_MMA_MASK
	.align		4
.L_31:
        /*0018*/ 	.byte	0x03, 0x50
        /*001a*/ 	.short	0x0000


	//----- nvinfo : EIATTR_MAXREG_COUNT
	.align		4
        /*001c*/ 	.byte	0x03, 0x1b
        /*001e*/ 	.short	0x00ff


	//----- nvinfo : EIATTR_MERCURY_ISA_VERSION
	.align		4
        /*0020*/ 	.byte	0x03, 0x5f
        /*0022*/ 	.short	0x0101


	//----- nvinfo : EIATTR_VRC_CTA_INIT_COUNT
	.align		4
        /*0024*/ 	.byte	0x02, 0x4a
	.zero		1
	.zero		1


	//----- nvinfo : EIATTR_EXIT_INSTR_OFFSETS
	.align		4
        /*0028*/ 	.byte	0x04, 0x1c
        /*002a*/ 	.short	(.L_33 - .L_32)


	//   ....[0]....
.L_32:
        /*002c*/ 	.word	0x00000090


	//----- nvinfo : EIATTR_CBANK_PARAM_SIZE
	.align		4
.L_33:
        /*0030*/ 	.byte	0x03, 0x19
        /*0032*/ 	.short	0x0008


	//----- nvinfo : EIATTR_PARAM_CBANK
	.align		4
        /*0034*/ 	.byte	0x04, 0x0a
        /*0036*/ 	.short	(.L_35 - .L_34)
	.align		4
.L_34:
        /*0038*/ 	.word	index@(.nv.constant0._Z7kernel2Pi)
        /*003c*/ 	.short	0x0380
        /*003e*/ 	.short	0x0008


	//----- nvinfo : EIATTR_SW_WAR
	.align		4
.L_35:
        /*0040*/ 	.byte	0x04, 0x36
        /*0042*/ 	.short	(.L_37 - .L_36)
.L_36:
        /*0044*/ 	.word	0x00000008
.L_37:


//--------------------- .nv.info._Z7kernel1Pi     --------------------------
	.section	.nv.info._Z7kernel1Pi,"",@"SHT_CUDA_INFO"
	.sectionflags	@""
	.align	4


	//----- nvinfo : EIATTR_CUDA_API_VERSION
	.align		4
        /*0000*/ 	.byte	0x04, 0x37
        /*0002*/ 	.short	(.L_39 - .L_38)
.L_38:
        /*0004*/ 	.word	0x00000082


	//----- nvinfo : EIATTR_KPARAM_INFO
	.align		4
.L_39:
        /*0008*/ 	.byte	0x04, 0x17
        /*000a*/ 	.short	(.L_41 - .L_40)
.L_40:
        /*000c*/ 	.word	0x00000000
        /*0010*/ 	.short	0x0000
        /*0012*/ 	.short	0x0000
        /*0014*/ 	.byte	0x00, 0xf5, 0x21, 0x00


	//----- nvinfo : EIATTR_SPARSE_MMA_MASK
	.align		4
.L_41:
        /*0018*/ 	.byte	0x03, 0x50
        /*001a*/ 	.short	0x0000


	//----- nvinfo : EIATTR_MAXREG_COUNT
	.align		4
        /*001c*/ 	.byte	0x03, 0x1b
        /*001e*/ 	.short	0x00ff


	//----- nvinfo : EIATTR_MERCURY_ISA_VERSION
	.align		4
        /*0020*/ 	.byte	0x03, 0x5f
        /*0022*/ 	.short	0x0101


	//----- nvinfo : EIATTR_VRC_CTA_INIT_COUNT
	.align		4
        /*0024*/ 	.byte	0x02, 0x4a
	.zero		1
	.zero		1


	//----- nvinfo : EIATTR_EXIT_INSTR_OFFSETS
	.align		4
        /*0028*/ 	.byte	0x04, 0x1c
        /*002a*/ 	.short	(.L_43 - .L_42)


	//   ....[0]....
.L_42:
        /*002c*/ 	.word	0x000000a0


	//----- nvinfo : EIATTR_CBANK_PARAM_SIZE
	.align		4
.L_43:
        /*0030*/ 	.byte	0x03, 0x19
        /*0032*/ 	.short	0x0008


	//----- nvinfo : EIATTR_PARAM_CBANK
	.align		4
        /*0034*/ 	.byte	0x04, 0x0a
        /*0036*/ 	.short	(.L_45 - .L_44)
	.align		4
.L_44:
        /*0038*/ 	.word	index@(.nv.constant0._Z7kernel1Pi)
        /*003c*/ 	.short	0x0380
        /*003e*/ 	.short	0x0008


	//----- nvinfo : EIATTR_SW_WAR
	.align		4
.L_45:
        /*0040*/ 	.byte	0x04, 0x36
        /*0042*/ 	.short	(.L_47 - .L_46)
.L_46:
        /*0044*/ 	.word	0x00000008
.L_47:


//--------------------- .nv.callgraph             --------------------------
	.section	.nv.callgraph,"",@"SHT_CUDA_CALLGRAPH"
	.align	4
	.sectionentsize	8
	.align		4
        /*0000*/ 	.word	0x00000000
	.align		4
        /*0004*/ 	.word	0xffffffff
	.align		4
        /*0008*/ 	.word	0x00000000
	.align		4
        /*000c*/ 	.word	0xfffffffe
	.align		4
        /*0010*/ 	.word	0x00000000
	.align		4
        /*0014*/ 	.word	0xfffffffd
	.align		4
        /*0018*/ 	.word	0x00000000
	.align		4
        /*001c*/ 	.word	0xfffffffc


//--------------------- .text._Z7kernel3Pi        --------------------------
	.section	.text._Z7kernel3Pi,"ax",@progbits
	.align	128
        .global         _Z7kernel3Pi
        .type           _Z7kernel3Pi,@function
        .size           _Z7kernel3Pi,(.L_x_3 - _Z7kernel3Pi)
        .other          _Z7kernel3Pi,@"STO_CUDA_ENTRY STV_DEFAULT"
_Z7kernel3Pi:
.text._Z7kernel3Pi:
[----:B------:R-:W-:Y:S01]  /*0000*/  LDC R1, c[0x0][0x37c] ;  /* 0x0000df00ff017b82 */ /* 0x000fe20000000800 */
[----:B------:R-:W0:Y:S07]  /*0010*/  S2R R0, SR_TID.X ;  /* 0x0000000000007919 */ /* 0x000e2e0000002100 */
[----:B------:R-:W0:Y:S01]  /*0020*/  S2UR UR6, SR_CTAID.X ;  /* 0x00000000000679c3 */ /* 0x000e220000002500 */
[----:B------:R-:W1:Y:S07]  /*0030*/  LDCU.64 UR4, c[0x0][0x358] ;  /* 0x00006b00ff0477ac */ /* 0x000e6e0008000a00 */
[----:B------:R-:W0:Y:S08]  /*0040*/  LDC R5, c[0x0][0x360] ;  /* 0x0000d800ff057b82 */ /* 0x000e300000000800 */
[----:B------:R-:W2:Y:S01]  /*0050*/  LDC.64 R2, c[0x0][0x380] ;  /* 0x0000e000ff027b82 */ /* 0x000ea20000000a00 */
[----:B0-----:R-:W-:-:S04]  /*0060*/  IMAD R5, R5, UR6, R0 ;  /* 0x0000000605057c24 */ /* 0x001fc8000f8e0200 */
[----:B--2---:R-:W-:-:S05]  /*0070*/  IMAD.WIDE R2, R5, 0x4, R2 ;  /* 0x0000000405027825 */ /* 0x004fca00078e0202 */
[----:B-1----:R-:W-:Y:S01]  /*0080*/  STG.E desc[UR4][R2.64], R0 ;  /* 0x0000000002007986 */ /* 0x002fe2000c101904 */
[----:B------:R-:W-:Y:S05]  /*0090*/  EXIT ;  /* 0x000000000000794d */ /* 0x000fea0003800000 */
.L_x_0:
[----:B------:R-:W-:-:S00]  /*00a0*/  BRA `(.L_x_0) ;  /* 0xfffffffc00fc7947 */ /* 0x000fc0000383ffff */
[----:B------:R-:W-:-:S00]  /*00b0*/  NOP ;  /* 0x0000000000007918 */ /* 0x000fc00000000000 */
        /* <DEDUP_REMOVED lines=12> */
.L_x_3:


//--------------------- .text._Z7kernel2Pi        --------------------------
	.section	.text._Z7kernel2Pi,"ax",@progbits
	.align	128
        .global         _Z7kernel2Pi
        .type           _Z7kernel2Pi,@function
        .size           _Z7kernel2Pi,(.L_x_4 - _Z7kernel2Pi)
        .other          _Z7kernel2Pi,@"STO_CUDA_ENTRY STV_DEFAULT"
_Z7kernel2Pi:
.text._Z7kernel2Pi:
[----:B------:R-:W-:Y:S01]  /*0000*/  LDC R1, c[0x0][0x37c] ;  /* 0x0000df00ff017b82 */ /* 0x000fe20000000800 */
[----:B------:R-:W0:Y:S07]  /*0010*/  S2R R7, SR_CTAID.X ;  /* 0x0000000000077919 */ /* 0x000e2e0000002500 */
[----:B------:R-:W1:Y:S01]  /*0020*/  LDC.64 R2, c[0x0][0x380] ;  /* 0x0000e000ff027b82 */ /* 0x000e620000000a00 */
[----:B------:R-:W0:Y:S01]  /*0030*/  LDCU UR6, c[0x0][0x360] ;  /* 0x00006c00ff0677ac */ /* 0x000e220008000800 */
[----:B------:R-:W0:Y:S01]  /*0040*/  S2R R0, SR_TID.X ;  /* 0x0000000000007919 */ /* 0x000e220000002100 */
[----:B------:R-:W2:Y:S01]  /*0050*/  LDCU.64 UR4, c[0x0][0x358] ;  /* 0x00006b00ff0477ac */ /* 0x000ea20008000a00 */
[----:B0-----:R-:W-:-:S04]  /*0060*/  IMAD R5, R7, UR6, R0 ;  /* 0x0000000607057c24 */ /* 0x001fc8000f8e0200 */
[----:B-1----:R-:W-:-:S05]  /*0070*/  IMAD.WIDE R2, R5, 0x4, R2 ;  /* 0x0000000405027825 */ /* 0x002fca00078e0202 */
[----:B--2---:R-:W-:Y:S01]  /*0080*/  STG.E desc[UR4][R2.64], R7 ;  /* 0x0000000702007986 */ /* 0x004fe2000c101904 */
[----:B------:R-:W-:Y:S05]  /*0090*/  EXIT ;  /* 0x000000000000794d */ /* 0x000fea0003800000 */
.L_x_1:
        /* <DEDUP_REMOVED lines=14> */
.L_x_4:


//--------------------- .text._Z7kernel1Pi        --------------------------
	.section	.text._Z7kernel1Pi,"ax",@progbits
	.align	128
        .global         _Z7kernel1Pi
        .type           _Z7kernel1Pi,@function
        .size           _Z7kernel1Pi,(.L_x_5 - _Z7kernel1Pi)
        .other          _Z7kernel1Pi,@"STO_CUDA_ENTRY STV_DEFAULT"
_Z7kernel1Pi:
.text._Z7kernel1Pi:
[----:B------:R-:W-:Y:S01]  /*0000*/  LDC R1, c[0x0][0x37c] ;  /* 0x0000df00ff017b82 */ /* 0x000fe20000000800 */
[----:B------:R-:W0:Y:S07]  /*0010*/  S2R R0, SR_TID.X ;  /* 0x0000000000007919 */ /* 0x000e2e0000002100 */
[----:B------:R-:W0:Y:S01]  /*0020*/  S2UR UR6, SR_CTAID.X ;  /* 0x00000000000679c3 */ /* 0x000e220000002500 */
[----:B------:R-:W1:Y:S01]  /*0030*/  LDCU.64 UR4, c[0x0][0x358] ;  /* 0x00006b00ff0477ac */ /* 0x000e620008000a00 */
[----:B------:R-:W-:-:S06]  /*0040*/  HFMA2 R7, -RZ, RZ, 0, 4.17232513427734375e-07 ;  /* 0x00000007ff077431 */ /* 0x000fcc00000001ff */
[----:B------:R-:W0:Y:S08]  /*0050*/  LDC R5, c[0x0][0x360] ;  /* 0x0000d800ff057b82 */ /* 0x000e300000000800 */
[----:B------:R-:W2:Y:S01]  /*0060*/  LDC.64 R2, c[0x0][0x380] ;  /* 0x0000e000ff027b82 */ /* 0x000ea20000000a00 */
[----:B0-----:R-:W-:-:S04]  /*0070*/  IMAD R5, R5, UR6, R0 ;  /* 0x0000000605057c24 */ /* 0x001fc8000f8e0200 */
[----:B--2---:R-:W-:-:S05]  /*0080*/  IMAD.WIDE R2, R5, 0x4, R2 ;  /* 0x0000000405027825 */ /* 0x004fca00078e0202 */
[----:B-1----:R-:W-:Y:S01]  /*0090*/  STG.E desc[UR4][R2.64], R7 ;  /* 0x0000000702007986 */ /* 0x002fe2000c101904 */
[----:B------:R-:W-:Y:S05]  /*00a0*/  EXIT ;  /* 0x000000000000794d */ /* 0x000fea0003800000 */
.L_x_2:
        /* <DEDUP_REMOVED lines=13> */
.L_x_5:


//--------------------- .nv.shared.reserved.0     --------------------------
	.section	.nv.shared.reserved.0,"aw",@nobits
	.weak		__nv_reservedSMEM_offset_0_alias
	.size		__nv_reservedSMEM_offset_0_alias, 0, 64
	.other		__nv_reservedSMEM_offset_0_alias,@"STO_CUDA_RESERVED_SHARED STV_DEFAULT"
__nv_reservedSMEM_offset_0_alias:
	.zero		0
	.zero		64


//--------------------- .nv.constant0._Z7kernel3Pi --------------------------
	.section	.nv.constant0._Z7kernel3Pi,"a",@progbits
	.sectionflags	@""
	.align	4
.nv.constant0._Z7kernel3Pi:
	.zero		904


//--------------------- .nv.constant0._Z7kernel2Pi --------------------------
	.section	.nv.constant0._Z7kernel2Pi,"a",@progbits
	.sectionflags	@""
	.align	4
.nv.constant0._Z7kernel2Pi:
	.zero		904


//--------------------- .nv.constant0._Z7kernel1Pi --------------------------
	.section	.nv.constant0._Z7kernel1Pi,"a",@progbits
	.sectionflags	@""
	.align	4
.nv.constant0._Z7kernel1Pi:
	.zero		904


//--------------------- SYMBOLS --------------------------

	.type		.nv.reservedSmem.offset0,@object
	.size		.nv.reservedSmem.offset0,0x4
